//
// Generated by NVIDIA NVVM Compiler
//
// Compiler Build ID: CL-36424714
// Cuda compilation tools, release 13.0, V13.0.88
// Based on NVVM 20.0.0
//

.version 9.0
.target sm_100
.address_size 64

	// .globl	_Z30nppiSwapChannels_8u_C3R_kernelPKhiPhiiiiii

.visible .entry _Z30nppiSwapChannels_8u_C3R_kernelPKhiPhiiiiii(
	.param .u64 .ptr .align 1 _Z30nppiSwapChannels_8u_C3R_kernelPKhiPhiiiiii_param_0,
	.param .u32 _Z30nppiSwapChannels_8u_C3R_kernelPKhiPhiiiiii_param_1,
	.param .u64 .ptr .align 1 _Z30nppiSwapChannels_8u_C3R_kernelPKhiPhiiiiii_param_2,
	.param .u32 _Z30nppiSwapChannels_8u_C3R_kernelPKhiPhiiiiii_param_3,
	.param .u32 _Z30nppiSwapChannels_8u_C3R_kernelPKhiPhiiiiii_param_4,
	.param .u32 _Z30nppiSwapChannels_8u_C3R_kernelPKhiPhiiiiii_param_5,
	.param .u32 _Z30nppiSwapChannels_8u_C3R_kernelPKhiPhiiiiii_param_6,
	.param .u32 _Z30nppiSwapChannels_8u_C3R_kernelPKhiPhiiiiii_param_7,
	.param .u32 _Z30nppiSwapChannels_8u_C3R_kernelPKhiPhiiiiii_param_8
)
{
	.local .align 1 .b8 	__local_depot0[3];
	.reg .b64 	%SP;
	.reg .b64 	%SPL;
	.reg .pred 	%p<4>;
	.reg .b16 	%rs<7>;
	.reg .b32 	%r<21>;
	.reg .b64 	%rd<20>;

	mov.u64 	%SPL, __local_depot0;
	ld.param.u64 	%rd1, [_Z30nppiSwapChannels_8u_C3R_kernelPKhiPhiiiiii_param_0];
	ld.param.u32 	%r3, [_Z30nppiSwapChannels_8u_C3R_kernelPKhiPhiiiiii_param_1];
	ld.param.u64 	%rd2, [_Z30nppiSwapChannels_8u_C3R_kernelPKhiPhiiiiii_param_2];
	ld.param.u32 	%r4, [_Z30nppiSwapChannels_8u_C3R_kernelPKhiPhiiiiii_param_3];
	ld.param.u32 	%r8, [_Z30nppiSwapChannels_8u_C3R_kernelPKhiPhiiiiii_param_4];
	ld.param.u32 	%r9, [_Z30nppiSwapChannels_8u_C3R_kernelPKhiPhiiiiii_param_5];
	ld.param.u32 	%r5, [_Z30nppiSwapChannels_8u_C3R_kernelPKhiPhiiiiii_param_6];
	ld.param.u32 	%r6, [_Z30nppiSwapChannels_8u_C3R_kernelPKhiPhiiiiii_param_7];
	ld.param.u32 	%r7, [_Z30nppiSwapChannels_8u_C3R_kernelPKhiPhiiiiii_param_8];
	mov.u32 	%r11, %ctaid.x;
	mov.u32 	%r12, %ntid.x;
	mov.u32 	%r13, %tid.x;
	mad.lo.s32 	%r1, %r11, %r12, %r13;
	mov.u32 	%r14, %ctaid.y;
	mov.u32 	%r15, %ntid.y;
	mov.u32 	%r16, %tid.y;
	mad.lo.s32 	%r17, %r14, %r15, %r16;
	setp.ge.s32 	%p1, %r1, %r8;
	setp.ge.s32 	%p2, %r17, %r9;
	or.pred  	%p3, %p1, %p2;
	@%p3 bra 	$L__BB0_2;
	add.u64 	%rd4, %SPL, 0;
	cvta.to.global.u64 	%rd5, %rd1;
	cvta.to.global.u64 	%rd6, %rd2;
	mul.lo.s32 	%r18, %r3, %r17;
	cvt.s64.s32 	%rd7, %r18;
	mul.lo.s32 	%r19, %r4, %r17;
	cvt.s64.s32 	%rd8, %r19;
	mul.lo.s32 	%r20, %r1, 3;
	cvt.s64.s32 	%rd9, %r20;
	add.s64 	%rd10, %rd7, %rd9;
	add.s64 	%rd11, %rd5, %rd10;
	ld.global.u8 	%rs1, [%rd11];
	ld.global.u8 	%rs2, [%rd11+1];
	ld.global.u8 	%rs3, [%rd11+2];
	st.local.u8 	[%rd4], %rs1;
	st.local.u8 	[%rd4+1], %rs2;
	st.local.u8 	[%rd4+2], %rs3;
	cvt.s64.s32 	%rd12, %r5;
	add.s64 	%rd13, %rd4, %rd12;
	ld.local.u8 	%rs4, [%rd13];
	add.s64 	%rd14, %rd8, %rd9;
	add.s64 	%rd15, %rd6, %rd14;
	st.global.u8 	[%rd15], %rs4;
	cvt.s64.s32 	%rd16, %r6;
	add.s64 	%rd17, %rd4, %rd16;
	ld.local.u8 	%rs5, [%rd17];
	st.global.u8 	[%rd15+1], %rs5;
	cvt.s64.s32 	%rd18, %r7;
	add.s64 	%rd19, %rd4, %rd18;
	ld.local.u8 	%rs6, [%rd19];
	st.global.u8 	[%rd15+2], %rs6;
$L__BB0_2:
	ret;

}
	// .globl	_Z30nppiSwapChannels_8u_C4R_kernelPKhiPhiiiiiii
.visible .entry _Z30nppiSwapChannels_8u_C4R_kernelPKhiPhiiiiiii(
	.param .u64 .ptr .align 1 _Z30nppiSwapChannels_8u_C4R_kernelPKhiPhiiiiiii_param_0,
	.param .u32 _Z30nppiSwapChannels_8u_C4R_kernelPKhiPhiiiiiii_param_1,
	.param .u64 .ptr .align 1 _Z30nppiSwapChannels_8u_C4R_kernelPKhiPhiiiiiii_param_2,
	.param .u32 _Z30nppiSwapChannels_8u_C4R_kernelPKhiPhiiiiiii_param_3,
	.param .u32 _Z30nppiSwapChannels_8u_C4R_kernelPKhiPhiiiiiii_param_4,
	.param .u32 _Z30nppiSwapChannels_8u_C4R_kernelPKhiPhiiiiiii_param_5,
	.param .u32 _Z30nppiSwapChannels_8u_C4R_kernelPKhiPhiiiiiii_param_6,
	.param .u32 _Z30nppiSwapChannels_8u_C4R_kernelPKhiPhiiiiiii_param_7,
	.param .u32 _Z30nppiSwapChannels_8u_C4R_kernelPKhiPhiiiiiii_param_8,
	.param .u32 _Z30nppiSwapChannels_8u_C4R_kernelPKhiPhiiiiiii_param_9
)
{
	.local .align 4 .b8 	__local_depot1[4];
	.reg .b64 	%SP;
	.reg .b64 	%SPL;
	.reg .pred 	%p<4>;
	.reg .b16 	%rs<5>;
	.reg .b32 	%r<29>;
	.reg .b64 	%rd<22>;

	mov.u64 	%SPL, __local_depot1;
	ld.param.u64 	%rd1, [_Z30nppiSwapChannels_8u_C4R_kernelPKhiPhiiiiiii_param_0];
	ld.param.u32 	%r3, [_Z30nppiSwapChannels_8u_C4R_kernelPKhiPhiiiiiii_param_1];
	ld.param.u64 	%rd2, [_Z30nppiSwapChannels_8u_C4R_kernelPKhiPhiiiiiii_param_2];
	ld.param.u32 	%r4, [_Z30nppiSwapChannels_8u_C4R_kernelPKhiPhiiiiiii_param_3];
	ld.param.u32 	%r9, [_Z30nppiSwapChannels_8u_C4R_kernelPKhiPhiiiiiii_param_4];
	ld.param.u32 	%r10, [_Z30nppiSwapChannels_8u_C4R_kernelPKhiPhiiiiiii_param_5];
	ld.param.u32 	%r5, [_Z30nppiSwapChannels_8u_C4R_kernelPKhiPhiiiiiii_param_6];
	ld.param.u32 	%r6, [_Z30nppiSwapChannels_8u_C4R_kernelPKhiPhiiiiiii_param_7];
	ld.param.u32 	%r7, [_Z30nppiSwapChannels_8u_C4R_kernelPKhiPhiiiiiii_param_8];
	ld.param.u32 	%r8, [_Z30nppiSwapChannels_8u_C4R_kernelPKhiPhiiiiiii_param_9];
	mov.u32 	%r12, %ctaid.x;
	mov.u32 	%r13, %ntid.x;
	mov.u32 	%r14, %tid.x;
	mad.lo.s32 	%r1, %r12, %r13, %r14;
	mov.u32 	%r15, %ctaid.y;
	mov.u32 	%r16, %ntid.y;
	mov.u32 	%r17, %tid.y;
	mad.lo.s32 	%r18, %r15, %r16, %r17;
	setp.ge.s32 	%p1, %r1, %r9;
	setp.ge.s32 	%p2, %r18, %r10;
	or.pred  	%p3, %p1, %p2;
	@%p3 bra 	$L__BB1_2;
	add.u64 	%rd4, %SPL, 0;
	cvta.to.global.u64 	%rd5, %rd1;
	cvta.to.global.u64 	%rd6, %rd2;
	mul.lo.s32 	%r19, %r3, %r18;
	cvt.s64.s32 	%rd7, %r19;
	mul.lo.s32 	%r20, %r4, %r18;
	cvt.s64.s32 	%rd8, %r20;
	shl.b32 	%r21, %r1, 2;
	cvt.s64.s32 	%rd9, %r21;
	add.s64 	%rd10, %rd7, %rd9;
	add.s64 	%rd11, %rd5, %rd10;
	ld.global.u8 	%r22, [%rd11+3];
	ld.global.u8 	%r23, [%rd11+2];
	prmt.b32 	%r24, %r23, %r22, 0x3340U;
	ld.global.u8 	%r25, [%rd11+1];
	ld.global.u8 	%r26, [%rd11];
	prmt.b32 	%r27, %r26, %r25, 0x3340U;
	prmt.b32 	%r28, %r27, %r24, 0x5410U;
	st.local.u32 	[%rd4], %r28;
	cvt.s64.s32 	%rd12, %r5;
	add.s64 	%rd13, %rd4, %rd12;
	ld.local.u8 	%rs1, [%rd13];
	add.s64 	%rd14, %rd8, %rd9;
	add.s64 	%rd15, %rd6, %rd14;
	st.global.u8 	[%rd15], %rs1;
	cvt.s64.s32 	%rd16, %r6;
	add.s64 	%rd17, %rd4, %rd16;
	ld.local.u8 	%rs2, [%rd17];
	st.global.u8 	[%rd15+1], %rs2;
	cvt.s64.s32 	%rd18, %r7;
	add.s64 	%rd19, %rd4, %rd18;
	ld.local.u8 	%rs3, [%rd19];
	st.global.u8 	[%rd15+2], %rs3;
	cvt.s64.s32 	%rd20, %r8;
	add.s64 	%rd21, %rd4, %rd20;
	ld.local.u8 	%rs4, [%rd21];
	st.global.u8 	[%rd15+3], %rs4;
$L__BB1_2:
	ret;

}
	// .globl	_Z31nppiSwapChannels_32f_C3R_kernelPKfiPfiiiiii
.visible .entry _Z31nppiSwapChannels_32f_C3R_kernelPKfiPfiiiiii(
	.param .u64 .ptr .align 1 _Z31nppiSwapChannels_32f_C3R_kernelPKfiPfiiiiii_param_0,
	.param .u32 _Z31nppiSwapChannels_32f_C3R_kernelPKfiPfiiiiii_param_1,
	.param .u64 .ptr .align 1 _Z31nppiSwapChannels_32f_C3R_kernelPKfiPfiiiiii_param_2,
	.param .u32 _Z31nppiSwapChannels_32f_C3R_kernelPKfiPfiiiiii_param_3,
	.param .u32 _Z31nppiSwapChannels_32f_C3R_kernelPKfiPfiiiiii_param_4,
	.param .u32 _Z31nppiSwapChannels_32f_C3R_kernelPKfiPfiiiiii_param_5,
	.param .u32 _Z31nppiSwapChannels_32f_C3R_kernelPKfiPfiiiiii_param_6,
	.param .u32 _Z31nppiSwapChannels_32f_C3R_kernelPKfiPfiiiiii_param_7,
	.param .u32 _Z31nppiSwapChannels_32f_C3R_kernelPKfiPfiiiiii_param_8
)
{
	.local .align 4 .b8 	__local_depot2[12];
	.reg .b64 	%SP;
	.reg .b64 	%SPL;
	.reg .pred 	%p<4>;
	.reg .b32 	%r<21>;
	.reg .b32 	%f<7>;
	.reg .b64 	%rd<20>;

	mov.u64 	%SPL, __local_depot2;
	ld.param.u64 	%rd1, [_Z31nppiSwapChannels_32f_C3R_kernelPKfiPfiiiiii_param_0];
	ld.param.u32 	%r3, [_Z31nppiSwapChannels_32f_C3R_kernelPKfiPfiiiiii_param_1];
	ld.param.u64 	%rd2, [_Z31nppiSwapChannels_32f_C3R_kernelPKfiPfiiiiii_param_2];
	ld.param.u32 	%r4, [_Z31nppiSwapChannels_32f_C3R_kernelPKfiPfiiiiii_param_3];
	ld.param.u32 	%r8, [_Z31nppiSwapChannels_32f_C3R_kernelPKfiPfiiiiii_param_4];
	ld.param.u32 	%r9, [_Z31nppiSwapChannels_32f_C3R_kernelPKfiPfiiiiii_param_5];
	ld.param.u32 	%r5, [_Z31nppiSwapChannels_32f_C3R_kernelPKfiPfiiiiii_param_6];
	ld.param.u32 	%r6, [_Z31nppiSwapChannels_32f_C3R_kernelPKfiPfiiiiii_param_7];
	ld.param.u32 	%r7, [_Z31nppiSwapChannels_32f_C3R_kernelPKfiPfiiiiii_param_8];
	mov.u32 	%r11, %ctaid.x;
	mov.u32 	%r12, %ntid.x;
	mov.u32 	%r13, %tid.x;
	mad.lo.s32 	%r1, %r11, %r12, %r13;
	mov.u32 	%r14, %ctaid.y;
	mov.u32 	%r15, %ntid.y;
	mov.u32 	%r16, %tid.y;
	mad.lo.s32 	%r17, %r14, %r15, %r16;
	setp.ge.s32 	%p1, %r1, %r8;
	setp.ge.s32 	%p2, %r17, %r9;
	or.pred  	%p3, %p1, %p2;
	@%p3 bra 	$L__BB2_2;
	add.u64 	%rd4, %SPL, 0;
	cvta.to.global.u64 	%rd5, %rd1;
	cvta.to.global.u64 	%rd6, %rd2;
	mul.lo.s32 	%r18, %r3, %r17;
	cvt.s64.s32 	%rd7, %r18;
	add.s64 	%rd8, %rd5, %rd7;
	mul.lo.s32 	%r19, %r4, %r17;
	cvt.s64.s32 	%rd9, %r19;
	add.s64 	%rd10, %rd6, %rd9;
	mul.lo.s32 	%r20, %r1, 3;
	mul.wide.s32 	%rd11, %r20, 4;
	add.s64 	%rd12, %rd8, %rd11;
	ld.global.f32 	%f1, [%rd12];
	ld.global.f32 	%f2, [%rd12+4];
	ld.global.f32 	%f3, [%rd12+8];
	st.local.f32 	[%rd4], %f1;
	st.local.f32 	[%rd4+4], %f2;
	st.local.f32 	[%rd4+8], %f3;
	mul.wide.s32 	%rd13, %r5, 4;
	add.s64 	%rd14, %rd4, %rd13;
	ld.local.f32 	%f4, [%rd14];
	add.s64 	%rd15, %rd10, %rd11;
	st.global.f32 	[%rd15], %f4;
	mul.wide.s32 	%rd16, %r6, 4;
	add.s64 	%rd17, %rd4, %rd16;
	ld.local.f32 	%f5, [%rd17];
	st.global.f32 	[%rd15+4], %f5;
	mul.wide.s32 	%rd18, %r7, 4;
	add.s64 	%rd19, %rd4, %rd18;
	ld.local.f32 	%f6, [%rd19];
	st.global.f32 	[%rd15+8], %f6;
$L__BB2_2:
	ret;

}


// ===== COMPILED SASS (sm_100) =====

	.target	sm_100

	.elftype	@"ET_EXEC"


//--------------------- .note.nv.tkinfo           --------------------------
	.section	.note.nv.tkinfo,"",@"SHT_NOTE"
	.sectionflags	@"SHF_NOTE_NV_TKINFO"
	.tkinfo
        /*0018*/ 	.word	0x00000002
        /*0030*/ 	.string	""
        /*0030*/ 	.string	"ptxas"
        /*0030*/ 	.string	"Cuda compilation tools, release 13.0, V13.0.88"
        /*0030*/ 	.string	"Build cuda_13.0.r13.0/compiler.36424714_0"
        /*0030*/ 	.string	"-arch sm_100 -m 64 "



//--------------------- .note.nv.cuinfo           --------------------------
	.section	.note.nv.cuinfo,"",@"SHT_NOTE"
	.sectionflags	@"SHF_NOTE_NV_CUINFO"
        /*0018*/ 	.short	0x0002
        /*001a*/ 	.short	0x0064
        /*001c*/ 	.short	0x0082
	.zero		2


//--------------------- .nv.info                  --------------------------
	.section	.nv.info,"",@"SHT_CUDA_INFO"
	.align	4


	//----- nvinfo : EIATTR_REGCOUNT
	.align		4
        /*0000*/ 	.byte	0x04, 0x2f
        /*0002*/ 	.short	(.L_1 - .L_0)
	.align		4
.L_0:
        /*0004*/ 	.word	index@(_Z30nppiSwapChannels_8u_C3R_kernelPKhiPhiiiiii)
        /*0008*/ 	.word	0x00000012


	//----- nvinfo : EIATTR_FRAME_SIZE
	.align		4
.L_1:
        /*000c*/ 	.byte	0x04, 0x11
        /*000e*/ 	.short	(.L_3 - .L_2)
	.align		4
.L_2:
        /*0010*/ 	.word	index@(_Z30nppiSwapChannels_8u_C3R_kernelPKhiPhiiiiii)
        /*0014*/ 	.word	0x00000008


	//----- nvinfo : EIATTR_REGCOUNT
	.align		4
.L_3:
        /*0018*/ 	.byte	0x04, 0x2f
        /*001a*/ 	.short	(.L_5 - .L_4)
	.align		4
.L_4:
        /*001c*/ 	.word	index@(_Z30nppiSwapChannels_8u_C4R_kernelPKhiPhiiiiiii)
        /*0020*/ 	.word	0x00000012


	//----- nvinfo : EIATTR_FRAME_SIZE
	.align		4
.L_5:
        /*0024*/ 	.byte	0x04, 0x11
        /*0026*/ 	.short	(.L_7 - .L_6)
	.align		4
.L_6:
        /*0028*/ 	.word	index@(_Z30nppiSwapChannels_8u_C4R_kernelPKhiPhiiiiiii)
        /*002c*/ 	.word	0x00000008


	//----- nvinfo : EIATTR_REGCOUNT
	.align		4
.L_7:
        /*0030*/ 	.byte	0x04, 0x2f
        /*0032*/ 	.short	(.L_9 - .L_8)
	.align		4
.L_8:
        /*0034*/ 	.word	index@(_Z31nppiSwapChannels_32f_C3R_kernelPKfiPfiiiiii)
        /*0038*/ 	.word	0x0000000e


	//----- nvinfo : EIATTR_FRAME_SIZE
	.align		4
.L_9:
        /*003c*/ 	.byte	0x04, 0x11
        /*003e*/ 	.short	(.L_11 - .L_10)
	.align		4
.L_10:
        /*0040*/ 	.word	index@(_Z31nppiSwapChannels_32f_C3R_kernelPKfiPfiiiiii)
        /*0044*/ 	.word	0x00000000


	//----- nvinfo : EIATTR_MIN_STACK_SIZE
	.align		4
.L_11:
        /*0048*/ 	.byte	0x04, 0x12
        /*004a*/ 	.short	(.L_13 - .L_12)
	.align		4
.L_12:
        /*004c*/ 	.word	index@(_Z31nppiSwapChannels_32f_C3R_kernelPKfiPfiiiiii)
        /*0050*/ 	.word	0x00000000


	//----- nvinfo : EIATTR_MIN_STACK_SIZE
	.align		4
.L_13:
        /*0054*/ 	.byte	0x04, 0x12
        /*0056*/ 	.short	(.L_15 - .L_14)
	.align		4
.L_14:
        /*0058*/ 	.word	index@(_Z30nppiSwapChannels_8u_C4R_kernelPKhiPhiiiiiii)
        /*005c*/ 	.word	0x00000008


	//----- nvinfo : EIATTR_MIN_STACK_SIZE
	.align		4
.L_15:
        /*0060*/ 	.byte	0x04, 0x12
        /*0062*/ 	.short	(.L_17 - .L_16)
	.align		4
.L_16:
        /*0064*/ 	.word	index@(_Z30nppiSwapChannels_8u_C3R_kernelPKhiPhiiiiii)
        /*0068*/ 	.word	0x00000008
.L_17:


//--------------------- .nv.compat                --------------------------
	.section	.nv.compat,"",@"SHT_CUDA_COMPAT_INFO"
	.align	4
        /*0000*/ 	.byte	0x02, 0x09, 0x00, 0x00, 0x02, 0x02, 0x01, 0x00, 0x02, 0x05, 0x05, 0x00, 0x03, 0x07, 0x01, 0x01
        /*0010*/ 	.byte	0x02, 0x03, 0x00, 0x00, 0x02, 0x06, 0x01, 0x00, 0x04, 0x0b, 0x08, 0x00, 0x09, 0x00, 0x00, 0x00
        /*0020*/ 	.byte	0x00, 0x00, 0x00, 0x00


//--------------------- .nv.info._Z31nppiSwapChannels_32f_C3R_kernelPKfiPfiiiiii --------------------------
	.section	.nv.info._Z31nppiSwapChannels_32f_C3R_kernelPKfiPfiiiiii,"",@"SHT_CUDA_INFO"
	.sectionflags	@""
	.align	4


	//----- nvinfo : EIATTR_CUDA_API_VERSION
	.align		4
        /*0000*/ 	.byte	0x04, 0x37
        /*0002*/ 	.short	(.L_19 - .L_18)
.L_18:
        /*0004*/ 	.word	0x00000082


	//----- nvinfo : EIATTR_KPARAM_INFO
	.align		4
.L_19:
        /*0008*/ 	.byte	0x04, 0x17
        /*000a*/ 	.short	(.L_21 - .L_20)
.L_20:
        /*000c*/ 	.word	0x00000000
        /*0010*/ 	.short	0x0008
        /*0012*/ 	.short	0x002c
        /*0014*/ 	.byte	0x00, 0xf0, 0x11, 0x00


	//----- nvinfo : EIATTR_KPARAM_INFO
	.align		4
.L_21:
        /*0018*/ 	.byte	0x04, 0x17
        /*001a*/ 	.short	(.L_23 - .L_22)
.L_22:
        /*001c*/ 	.word	0x00000000
        /*0020*/ 	.short	0x0007
        /*0022*/ 	.short	0x0028
        /*0024*/ 	.byte	0x00, 0xf0, 0x11, 0x00


	//----- nvinfo : EIATTR_KPARAM_INFO
	.align		4
.L_23:
        /*0028*/ 	.byte	0x04, 0x17
        /*002a*/ 	.short	(.L_25 - .L_24)
.L_24:
        /*002c*/ 	.word	0x00000000
        /*0030*/ 	.short	0x0006
        /*0032*/ 	.short	0x0024
        /*0034*/ 	.byte	0x00, 0xf0, 0x11, 0x00


	//----- nvinfo : EIATTR_KPARAM_INFO
	.align		4
.L_25:
        /*0038*/ 	.byte	0x04, 0x17
        /*003a*/ 	.short	(.L_27 - .L_26)
.L_26:
        /*003c*/ 	.word	0x00000000
        /*0040*/ 	.short	0x0005
        /*0042*/ 	.short	0x0020
        /*0044*/ 	.byte	0x00, 0xf0, 0x11, 0x00


	//----- nvinfo : EIATTR_KPARAM_INFO
	.align		4
.L_27:
        /*0048*/ 	.byte	0x04, 0x17
        /*004a*/ 	.short	(.L_29 - .L_28)
.L_28:
        /*004c*/ 	.word	0x00000000
        /*0050*/ 	.short	0x0004
        /*0052*/ 	.short	0x001c
        /*0054*/ 	.byte	0x00, 0xf0, 0x11, 0x00


	//----- nvinfo : EIATTR_KPARAM_INFO
	.align		4
.L_29:
        /*0058*/ 	.byte	0x04, 0x17
        /*005a*/ 	.short	(.L_31 - .L_30)
.L_30:
        /*005c*/ 	.word	0x00000000
        /*0060*/ 	.short	0x0003
        /*0062*/ 	.short	0x0018
        /*0064*/ 	.byte	0x00, 0xf0, 0x11, 0x00


	//----- nvinfo : EIATTR_KPARAM_INFO
	.align		4
.L_31:
        /*0068*/ 	.byte	0x04, 0x17
        /*006a*/ 	.short	(.L_33 - .L_32)
.L_32:
        /*006c*/ 	.word	0x00000000
        /*0070*/ 	.short	0x0002
        /*0072*/ 	.short	0x0010
        /*0074*/ 	.byte	0x00, 0xf5, 0x21, 0x00


	//----- nvinfo : EIATTR_KPARAM_INFO
	.align		4
.L_33:
        /*0078*/ 	.byte	0x04, 0x17
        /*007a*/ 	.short	(.L_35 - .L_34)
.L_34:
        /*007c*/ 	.word	0x00000000
        /*0080*/ 	.short	0x0001
        /*0082*/ 	.short	0x0008
        /*0084*/ 	.byte	0x00, 0xf0, 0x11, 0x00


	//----- nvinfo : EIATTR_KPARAM_INFO
	.align		4
.L_35:
        /*0088*/ 	.byte	0x04, 0x17
        /*008a*/ 	.short	(.L_37 - .L_36)
.L_36:
        /*008c*/ 	.word	0x00000000
        /*0090*/ 	.short	0x0000
        /*0092*/ 	.short	0x0000
        /*0094*/ 	.byte	0x00, 0xf5, 0x21, 0x00


	//----- nvinfo : EIATTR_SPARSE_MMA_MASK
	.align		4
.L_37:
        /*0098*/ 	.byte	0x03, 0x50
        /*009a*/ 	.short	0x0000


	//----- nvinfo : EIATTR_MAXREG_COUNT
	.align		4
        /*009c*/ 	.byte	0x03, 0x1b
        /*009e*/ 	.short	0x00ff


	//----- nvinfo : EIATTR_MERCURY_ISA_VERSION
	.align		4
        /*00a0*/ 	.byte	0x03, 0x5f
        /*00a2*/ 	.short	0x0101


	//----- nvinfo : EIATTR_VRC_CTA_INIT_COUNT
	.align		4
        /*00a4*/ 	.byte	0x02, 0x4a
	.zero		1
	.zero		1


	//----- nvinfo : EIATTR_EXIT_INSTR_OFFSETS
	.align		4
        /*00a8*/ 	.byte	0x04, 0x1c
        /*00aa*/ 	.short	(.L_39 - .L_38)


	//   ....[0]....
.L_38:
        /*00ac*/ 	.word	0x000000d0


	//   ....[1]....
        /*00b0*/ 	.word	0x00000380


	//----- nvinfo : EIATTR_CBANK_PARAM_SIZE
	.align		4
.L_39:
        /*00b4*/ 	.byte	0x03, 0x19
        /*00b6*/ 	.short	0x0030


	//----- nvinfo : EIATTR_PARAM_CBANK
	.align		4
        /*00b8*/ 	.byte	0x04, 0x0a
        /*00ba*/ 	.short	(.L_41 - .L_40)
	.align		4
.L_40:
        /*00bc*/ 	.word	index@(.nv.constant0._Z31nppiSwapChannels_32f_C3R_kernelPKfiPfiiiiii)
        /*00c0*/ 	.short	0x0380
        /*00c2*/ 	.short	0x0030


	//----- nvinfo : EIATTR_SW_WAR
	.align		4
.L_41:
        /*00c4*/ 	.byte	0x04, 0x36
        /*00c6*/ 	.short	(.L_43 - .L_42)
.L_42:
        /*00c8*/ 	.word	0x00000008
.L_43:


//--------------------- .nv.info._Z30nppiSwapChannels_8u_C4R_kernelPKhiPhiiiiiii --------------------------
	.section	.nv.info._Z30nppiSwapChannels_8u_C4R_kernelPKhiPhiiiiiii,"",@"SHT_CUDA_INFO"
	.sectionflags	@""
	.align	4


	//----- nvinfo : EIATTR_CUDA_API_VERSION
	.align		4
        /*0000*/ 	.byte	0x04, 0x37
        /*0002*/ 	.short	(.L_45 - .L_44)
.L_44:
        /*0004*/ 	.word	0x00000082


	//----- nvinfo : EIATTR_KPARAM_INFO
	.align		4
.L_45:
        /*0008*/ 	.byte	0x04, 0x17
        /*000a*/ 	.short	(.L_47 - .L_46)
.L_46:
        /*000c*/ 	.word	0x00000000
        /*0010*/ 	.short	0x0009
        /*0012*/ 	.short	0x0030
        /*0014*/ 	.byte	0x00, 0xf0, 0x11, 0x00


	//----- nvinfo : EIATTR_KPARAM_INFO
	.align		4
.L_47:
        /*0018*/ 	.byte	0x04, 0x17
        /*001a*/ 	.short	(.L_49 - .L_48)
.L_48:
        /*001c*/ 	.word	0x00000000
        /*0020*/ 	.short	0x0008
        /*0022*/ 	.short	0x002c
        /*0024*/ 	.byte	0x00, 0xf0, 0x11, 0x00


	//----- nvinfo : EIATTR_KPARAM_INFO
	.align		4
.L_49:
        /*0028*/ 	.byte	0x04, 0x17
        /*002a*/ 	.short	(.L_51 - .L_50)
.L_50:
        /*002c*/ 	.word	0x00000000
        /*0030*/ 	.short	0x0007
        /*0032*/ 	.short	0x0028
        /*0034*/ 	.byte	0x00, 0xf0, 0x11, 0x00


	//----- nvinfo : EIATTR_KPARAM_INFO
	.align		4
.L_51:
        /*0038*/ 	.byte	0x04, 0x17
        /*003a*/ 	.short	(.L_53 - .L_52)
.L_52:
        /*003c*/ 	.word	0x00000000
        /*0040*/ 	.short	0x0006
        /*0042*/ 	.short	0x0024
        /*0044*/ 	.byte	0x00, 0xf0, 0x11, 0x00


	//----- nvinfo : EIATTR_KPARAM_INFO
	.align		4
.L_53:
        /*0048*/ 	.byte	0x04, 0x17
        /*004a*/ 	.short	(.L_55 - .L_54)
.L_54:
        /*004c*/ 	.word	0x00000000
        /*0050*/ 	.short	0x0005
        /*0052*/ 	.short	0x0020
        /*0054*/ 	.byte	0x00, 0xf0, 0x11, 0x00


	//----- nvinfo : EIATTR_KPARAM_INFO
	.align		4
.L_55:
        /*0058*/ 	.byte	0x04, 0x17
        /*005a*/ 	.short	(.L_57 - .L_56)
.L_56:
        /*005c*/ 	.word	0x00000000
        /*0060*/ 	.short	0x0004
        /*0062*/ 	.short	0x001c
        /*0064*/ 	.byte	0x00, 0xf0, 0x11, 0x00


	//----- nvinfo : EIATTR_KPARAM_INFO
	.align		4
.L_57:
        /*0068*/ 	.byte	0x04, 0x17
        /*006a*/ 	.short	(.L_59 - .L_58)
.L_58:
        /*006c*/ 	.word	0x00000000
        /*0070*/ 	.short	0x0003
        /*0072*/ 	.short	0x0018
        /*0074*/ 	.byte	0x00, 0xf0, 0x11, 0x00


	//----- nvinfo : EIATTR_KPARAM_INFO
	.align		4
.L_59:
        /*0078*/ 	.byte	0x04, 0x17
        /*007a*/ 	.short	(.L_61 - .L_60)
.L_60:
        /*007c*/ 	.word	0x00000000
        /*0080*/ 	.short	0x0002
        /*0082*/ 	.short	0x0010
        /*0084*/ 	.byte	0x00, 0xf5, 0x21, 0x00


	//----- nvinfo : EIATTR_KPARAM_INFO
	.align		4
.L_61:
        /*0088*/ 	.byte	0x04, 0x17
        /*008a*/ 	.short	(.L_63 - .L_62)
.L_62:
        /*008c*/ 	.word	0x00000000
        /*0090*/ 	.short	0x0001
        /*0092*/ 	.short	0x0008
        /*0094*/ 	.byte	0x00, 0xf0, 0x11, 0x00


	//----- nvinfo : EIATTR_KPARAM_INFO
	.align		4
.L_63:
        /*0098*/ 	.byte	0x04, 0x17
        /*009a*/ 	.short	(.L_65 - .L_64)
.L_64:
        /*009c*/ 	.word	0x00000000
        /*00a0*/ 	.short	0x0000
        /*00a2*/ 	.short	0x0000
        /*00a4*/ 	.byte	0x00, 0xf5, 0x21, 0x00


	//----- nvinfo : EIATTR_SPARSE_MMA_MASK
	.align		4
.L_65:
        /*00a8*/ 	.byte	0x03, 0x50
        /*00aa*/ 	.short	0x0000


	//----- nvinfo : EIATTR_MAXREG_COUNT
	.align		4
        /*00ac*/ 	.byte	0x03, 0x1b
        /*00ae*/ 	.short	0x00ff


	//----- nvinfo : EIATTR_MERCURY_ISA_VERSION
	.align		4
        /*00b0*/ 	.byte	0x03, 0x5f
        /*00b2*/ 	.short	0x0101


	//----- nvinfo : EIATTR_VRC_CTA_INIT_COUNT
	.align		4
        /*00b4*/ 	.byte	0x02, 0x4a
	.zero		1
	.zero		1


	//----- nvinfo : EIATTR_EXIT_INSTR_OFFSETS
	.align		4
        /*00b8*/ 	.byte	0x04, 0x1c
        /*00ba*/ 	.short	(.L_67 - .L_66)


	//   ....[0]....
.L_66:
        /*00bc*/ 	.word	0x000000e0


	//   ....[1]....
        /*00c0*/ 	.word	0x00000350


	//----- nvinfo : EIATTR_CBANK_PARAM_SIZE
	.align		4
.L_67:
        /*00c4*/ 	.byte	0x03, 0x19
        /*00c6*/ 	.short	0x0034


	//----- nvinfo : EIATTR_PARAM_CBANK
	.align		4
        /*00c8*/ 	.byte	0x04, 0x0a
        /*00ca*/ 	.short	(.L_69 - .L_68)
	.align		4
.L_68:
        /*00cc*/ 	.word	index@(.nv.constant0._Z30nppiSwapChannels_8u_C4R_kernelPKhiPhiiiiiii)
        /*00d0*/ 	.short	0x0380
        /*00d2*/ 	.short	0x0034


	//----- nvinfo : EIATTR_SW_WAR
	.align		4
.L_69:
        /*00d4*/ 	.byte	0x04, 0x36
        /*00d6*/ 	.short	(.L_71 - .L_70)
.L_70:
        /*00d8*/ 	.word	0x00000008
.L_71:


//--------------------- .nv.info._Z30nppiSwapChannels_8u_C3R_kernelPKhiPhiiiiii --------------------------
	.section	.nv.info._Z30nppiSwapChannels_8u_C3R_kernelPKhiPhiiiiii,"",@"SHT_CUDA_INFO"
	.sectionflags	@""
	.align	4


	//----- nvinfo : EIATTR_CUDA_API_VERSION
	.align		4
        /*0000*/ 	.byte	0x04, 0x37
        /*0002*/ 	.short	(.L_73 - .L_72)
.L_72:
        /*0004*/ 	.word	0x00000082


	//----- nvinfo : EIATTR_KPARAM_INFO
	.align		4
.L_73:
        /*0008*/ 	.byte	0x04, 0x17
        /*000a*/ 	.short	(.L_75 - .L_74)
.L_74:
        /*000c*/ 	.word	0x00000000
        /*0010*/ 	.short	0x0008
        /*0012*/ 	.short	0x002c
        /*0014*/ 	.byte	0x00, 0xf0, 0x11, 0x00


	//----- nvinfo : EIATTR_KPARAM_INFO
	.align		4
.L_75:
        /*0018*/ 	.byte	0x04, 0x17
        /*001a*/ 	.short	(.L_77 - .L_76)
.L_76:
        /*001c*/ 	.word	0x00000000
        /*0020*/ 	.short	0x0007
        /*0022*/ 	.short	0x0028
        /*0024*/ 	.byte	0x00, 0xf0, 0x11, 0x00


	//----- nvinfo : EIATTR_KPARAM_INFO
	.align		4
.L_77:
        /*0028*/ 	.byte	0x04, 0x17
        /*002a*/ 	.short	(.L_79 - .L_78)
.L_78:
        /*002c*/ 	.word	0x00000000
        /*0030*/ 	.short	0x0006
        /*0032*/ 	.short	0x0024
        /*0034*/ 	.byte	0x00, 0xf0, 0x11, 0x00


	//----- nvinfo : EIATTR_KPARAM_INFO
	.align		4
.L_79:
        /*0038*/ 	.byte	0x04, 0x17
        /*003a*/ 	.short	(.L_81 - .L_80)
.L_80:
        /*003c*/ 	.word	0x00000000
        /*0040*/ 	.short	0x0005
        /*0042*/ 	.short	0x0020
        /*0044*/ 	.byte	0x00, 0xf0, 0x11, 0x00


	//----- nvinfo : EIATTR_KPARAM_INFO
	.align		4
.L_81:
        /*0048*/ 	.byte	0x04, 0x17
        /*004a*/ 	.short	(.L_83 - .L_82)
.L_82:
        /*004c*/ 	.word	0x00000000
        /*0050*/ 	.short	0x0004
        /*0052*/ 	.short	0x001c
        /*0054*/ 	.byte	0x00, 0xf0, 0x11, 0x00


	//----- nvinfo : EIATTR_KPARAM_INFO
	.align		4
.L_83:
        /*0058*/ 	.byte	0x04, 0x17
        /*005a*/ 	.short	(.L_85 - .L_84)
.L_84:
        /*005c*/ 	.word	0x00000000
        /*0060*/ 	.short	0x0003
        /*0062*/ 	.short	0x0018
        /*0064*/ 	.byte	0x00, 0xf0, 0x11, 0x00


	//----- nvinfo : EIATTR_KPARAM_INFO
	.align		4
.L_85:
        /*0068*/ 	.byte	0x04, 0x17
        /*006a*/ 	.short	(.L_87 - .L_86)
.L_86:
        /*006c*/ 	.word	0x00000000
        /*0070*/ 	.short	0x0002
        /*0072*/ 	.short	0x0010
        /*0074*/ 	.byte	0x00, 0xf5, 0x21, 0x00


	//----- nvinfo : EIATTR_KPARAM_INFO
	.align		4
.L_87:
        /*0078*/ 	.byte	0x04, 0x17
        /*007a*/ 	.short	(.L_89 - .L_88)
.L_88:
        /*007c*/ 	.word	0x00000000
        /*0080*/ 	.short	0x0001
        /*0082*/ 	.short	0x0008
        /*0084*/ 	.byte	0x00, 0xf0, 0x11, 0x00


	//----- nvinfo : EIATTR_KPARAM_INFO
	.align		4
.L_89:
        /*0088*/ 	.byte	0x04, 0x17
        /*008a*/ 	.short	(.L_91 - .L_90)
.L_90:
        /*008c*/ 	.word	0x00000000
        /*0090*/ 	.short	0x0000
        /*0092*/ 	.short	0x0000
        /*0094*/ 	.byte	0x00, 0xf5, 0x21, 0x00


	//----- nvinfo : EIATTR_SPARSE_MMA_MASK
	.align		4
.L_91:
        /*0098*/ 	.byte	0x03, 0x50
        /*009a*/ 	.short	0x0000


	//----- nvinfo : EIATTR_MAXREG_COUNT
	.align		4
        /*009c*/ 	.byte	0x03, 0x1b
        /*009e*/ 	.short	0x00ff


	//----- nvinfo : EIATTR_MERCURY_ISA_VERSION
	.align		4
        /*00a0*/ 	.byte	0x03, 0x5f
        /*00a2*/ 	.short	0x0101


	//----- nvinfo : EIATTR_VRC_CTA_INIT_COUNT
	.align		4
        /*00a4*/ 	.byte	0x02, 0x4a
	.zero		1
	.zero		1


	//----- nvinfo : EIATTR_EXIT_INSTR_OFFSETS
	.align		4
        /*00a8*/ 	.byte	0x04, 0x1c
        /*00aa*/ 	.short	(.L_93 - .L_92)


	//   ....[0]....
.L_92:
        /*00ac*/ 	.word	0x000000e0


	//   ....[1]....
        /*00b0*/ 	.word	0x000002f0


	//----- nvinfo : EIATTR_CBANK_PARAM_SIZE
	.align		4
.L_93:
        /*00b4*/ 	.byte	0x03, 0x19
        /*00b6*/ 	.short	0x0030


	//----- nvinfo : EIATTR_PARAM_CBANK
	.align		4
        /*00b8*/ 	.byte	0x04, 0x0a
        /*00ba*/ 	.short	(.L_95 - .L_94)
	.align		4
.L_94:
        /*00bc*/ 	.word	index@(.nv.constant0._Z30nppiSwapChannels_8u_C3R_kernelPKhiPhiiiiii)
        /*00c0*/ 	.short	0x0380
        /*00c2*/ 	.short	0x0030


	//----- nvinfo : EIATTR_SW_WAR
	.align		4
.L_95:
        /*00c4*/ 	.byte	0x04, 0x36
        /*00c6*/ 	.short	(.L_97 - .L_96)
.L_96:
        /*00c8*/ 	.word	0x00000008
.L_97:


//--------------------- .nv.callgraph             --------------------------
	.section	.nv.callgraph,"",@"SHT_CUDA_CALLGRAPH"
	.align	4
	.sectionentsize	8
	.align		4
        /*0000*/ 	.word	0x00000000
	.align		4
        /*0004*/ 	.word	0xffffffff
	.align		4
        /*0008*/ 	.word	0x00000000
	.align		4
        /*000c*/ 	.word	0xfffffffe
	.align		4
        /*0010*/ 	.word	0x00000000
	.align		4
        /*0014*/ 	.word	0xfffffffd
	.align		4
        /*0018*/ 	.word	0x00000000
	.align		4
        /*001c*/ 	.word	0xfffffffc


//--------------------- .text._Z31nppiSwapChannels_32f_C3R_kernelPKfiPfiiiiii --------------------------
	.section	.text._Z31nppiSwapChannels_32f_C3R_kernelPKfiPfiiiiii,"ax",@progbits
	.align	128
        .global         _Z31nppiSwapChannels_32f_C3R_kernelPKfiPfiiiiii
        .type           _Z31nppiSwapChannels_32f_C3R_kernelPKfiPfiiiiii,@function
        .size           _Z31nppiSwapChannels_32f_C3R_kernelPKfiPfiiiiii,(.L_x_3 - _Z31nppiSwapChannels_32f_C3R_kernelPKfiPfiiiiii)
        .other          _Z31nppiSwapChannels_32f_C3R_kernelPKfiPfiiiiii,@"STO_CUDA_ENTRY STV_DEFAULT"
_Z31nppiSwapChannels_32f_C3R_kernelPKfiPfiiiiii:
.text._Z31nppiSwapChannels_32f_C3R_kernelPKfiPfiiiiii:
[----:B------:R-:W-:Y:S01]  /*0000*/  LDC R1, c[0x0][0x37c] ;  /* 0x0000df00ff017b82 */ /* 0x000fe20000000800 */
[----:B------:R-:W0:Y:S07]  /*0010*/  S2R R5, SR_TID.Y ;  /* 0x0000000000057919 */ /* 0x000e2e0000002200 */
[----:B------:R-:W1:Y:S01]  /*0020*/  LDC R0, c[0x0][0x360] ;  /* 0x0000d800ff007b82 */ /* 0x000e620000000800 */
[----:B------:R-:W2:Y:S01]  /*0030*/  LDCU UR6, c[0x0][0x3a0] ;  /* 0x00007400ff0677ac */ /* 0x000ea20008000800 */
[----:B------:R-:W1:Y:S01]  /*0040*/  S2R R3, SR_TID.X ;  /* 0x0000000000037919 */ /* 0x000e620000002100 */
[----:B------:R-:W3:Y:S05]  /*0050*/  LDCU UR7, c[0x0][0x39c] ;  /* 0x00007380ff0777ac */ /* 0x000eea0008000800 */
[----:B------:R-:W0:Y:S08]  /*0060*/  S2UR UR5, SR_CTAID.Y ;  /* 0x00000000000579c3 */ /* 0x000e300000002600 */
[----:B------:R-:W0:Y:S08]  /*0070*/  LDC R4, c[0x0][0x364] ;  /* 0x0000d900ff047b82 */ /* 0x000e300000000800 */
[----:B------:R-:W1:Y:S01]  /*0080*/  S2UR UR4, SR_CTAID.X ;  /* 0x00000000000479c3 */ /* 0x000e620000002500 */
[----:B0-----:R-:W-:-:S05]  /*0090*/  IMAD R4, R4, UR5, R5 ;  /* 0x0000000504047c24 */ /* 0x001fca000f8e0205 */
[----:B--2---:R-:W-:Y:S01]  /*00a0*/  ISETP.GE.AND P0, PT, R4, UR6, PT ;  /* 0x0000000604007c0c */ /* 0x004fe2000bf06270 */
[----:B-1----:R-:W-:-:S05]  /*00b0*/  IMAD R0, R0, UR4, R3 ;  /* 0x0000000400007c24 */ /* 0x002fca000f8e0203 */
[----:B---3--:R-:W-:-:S13]  /*00c0*/  ISETP.GE.OR P0, PT, R0, UR7, P0 ;  /* 0x0000000700007c0c */ /* 0x008fda0008706670 */
[----:B------:R-:W-:Y:S05]  /*00d0*/  @P0 EXIT ;  /* 0x000000000000094d */ /* 0x000fea0003800000 */
[----:B------:R-:W0:Y:S01]  /*00e0*/  LDCU UR4, c[0x0][0x388] ;  /* 0x00007100ff0477ac */ /* 0x000e220008000800 */
[----:B------:R-:W-:Y:S01]  /*00f0*/  IMAD R5, R0, 0x3, RZ ;  /* 0x0000000300057824 */ /* 0x000fe200078e02ff */
[----:B------:R-:W1:Y:S01]  /*0100*/  LDC.64 R10, c[0x0][0x3a8] ;  /* 0x0000ea00ff0a7b82 */ /* 0x000e620000000a00 */
[----:B------:R-:W2:Y:S01]  /*0110*/  LDCU.64 UR6, c[0x0][0x380] ;  /* 0x00007000ff0677ac */ /* 0x000ea20008000a00 */
[----:B------:R-:W3:Y:S06]  /*0120*/  LDCU.64 UR8, c[0x0][0x390] ;  /* 0x00007200ff0877ac */ /* 0x000eec0008000a00 */
[----:B------:R-:W4:Y:S01]  /*0130*/  LDC R8, c[0x0][0x3a4] ;  /* 0x0000e900ff087b82 */ /* 0x000f220000000800 */
[----:B0-----:R-:W-:Y:S01]  /*0140*/  IMAD R3, R4, UR4, RZ ;  /* 0x0000000404037c24 */ /* 0x001fe2000f8e02ff */
[----:B------:R-:W0:Y:S04]  /*0150*/  LDCU.64 UR4, c[0x0][0x358] ;  /* 0x00006b00ff0477ac */ /* 0x000e280008000a00 */
[C---:B--2---:R-:W-:Y:S01]  /*0160*/  IADD3 R2, P0, PT, R3.reuse, UR6, RZ ;  /* 0x0000000603027c10 */ /* 0x044fe2000ff1e0ff */
[----:B------:R-:W2:Y:S03]  /*0170*/  LDCU UR6, c[0x0][0x398] ;  /* 0x00007300ff0677ac */ /* 0x000ea60008000800 */
[----:B------:R-:W-:-:S03]  /*0180*/  LEA.HI.X.SX32 R3, R3, UR7, 0x1, P0 ;  /* 0x0000000703037c11 */ /* 0x000fc600080f0eff */
[----:B------:R-:W-:-:S05]  /*0190*/  IMAD.WIDE R2, R5, 0x4, R2 ;  /* 0x0000000405027825 */ /* 0x000fca00078e0202 */
[----:B0-----:R-:W5:Y:S04]  /*01a0*/  LDG.E R0, desc[UR4][R2.64] ;  /* 0x0000000402007981 */ /* 0x001f68000c1e1900 */
[----:B------:R-:W3:Y:S04]  /*01b0*/  LDG.E R6, desc[UR4][R2.64+0x4] ;  /* 0x0000040402067981 */ /* 0x000ee8000c1e1900 */
[----:B------:R0:W3:Y:S01]  /*01c0*/  LDG.E R7, desc[UR4][R2.64+0x8] ;  /* 0x0000080402077981 */ /* 0x0000e2000c1e1900 */
[----:B-1----:R-:W-:Y:S02]  /*01d0*/  IMAD.SHL.U32 R9, R10, 0x4, RZ ;  /* 0x000000040a097824 */ /* 0x002fe400078e00ff */
[----:B------:R-:W-:-:S02]  /*01e0*/  IMAD.SHL.U32 R10, R11, 0x4, RZ ;  /* 0x000000040b0a7824 */ /* 0x000fc400078e00ff */
[----:B----4-:R-:W-:Y:S01]  /*01f0*/  IMAD.SHL.U32 R8, R8, 0x4, RZ ;  /* 0x0000000408087824 */ /* 0x010fe200078e00ff */
[C---:B------:R-:W-:Y:S01]  /*0200*/  ISETP.EQ.AND P6, PT, R9.reuse, RZ, PT ;  /* 0x000000ff0900720c */ /* 0x040fe20003fc2270 */
[----:B--2---:R-:W-:Y:S01]  /*0210*/  IMAD R4, R4, UR6, RZ ;  /* 0x0000000604047c24 */ /* 0x004fe2000f8e02ff */
[----:B------:R-:W-:Y:S02]  /*0220*/  ISETP.EQ.AND P5, PT, R10, RZ, PT ;  /* 0x000000ff0a00720c */ /* 0x000fe40003fa2270 */
[C---:B------:R-:W-:Y:S02]  /*0230*/  ISETP.EQ.AND P4, PT, R8.reuse, 0x4, PT ;  /* 0x000000040800780c */ /* 0x040fe40003f82270 */
[C---:B------:R-:W-:Y:S02]  /*0240*/  ISETP.EQ.AND P0, PT, R8.reuse, RZ, PT ;  /* 0x000000ff0800720c */ /* 0x040fe40003f02270 */
[----:B------:R-:W-:Y:S02]  /*0250*/  ISETP.EQ.AND P1, PT, R8, 0x8, PT ;  /* 0x000000080800780c */ /* 0x000fe40003f22270 */
[----:B------:R-:W-:-:S02]  /*0260*/  ISETP.EQ.AND P2, PT, R9, 0x4, PT ;  /* 0x000000040900780c */ /* 0x000fc40003f42270 */
[C---:B------:R-:W-:Y:S02]  /*0270*/  ISETP.EQ.AND P3, PT, R10.reuse, 0x4, PT ;  /* 0x000000040a00780c */ /* 0x040fe40003f62270 */
[----:B------:R-:W-:Y:S02]  /*0280*/  ISETP.EQ.AND P0, PT, R9, 0x8, PT ;  /* 0x000000080900780c */ /* 0x000fe40003f02270 */
[----:B-----5:R-:W-:Y:S01]  /*0290*/  @P6 MOV R8, R0 ;  /* 0x0000000000086202 */ /* 0x020fe20000000f00 */
[----:B------:R-:W-:Y:S01]  /*02a0*/  @P5 IMAD.MOV.U32 R9, RZ, RZ, R0 ;  /* 0x000000ffff095224 */ /* 0x000fe200078e0000 */
[----:B------:R-:W-:Y:S01]  /*02b0*/  ISETP.EQ.AND P6, PT, R10, 0x8, PT ;  /* 0x000000080a00780c */ /* 0x000fe20003fc2270 */
[----:B---3--:R-:W-:Y:S01]  /*02c0*/  @P4 IMAD.MOV.U32 R0, RZ, RZ, R6 ;  /* 0x000000ffff004224 */ /* 0x008fe200078e0006 */
[----:B0-----:R-:W-:-:S05]  /*02d0*/  IADD3 R2, P4, PT, R4, UR8, RZ ;  /* 0x0000000804027c10 */ /* 0x001fca000ff9e0ff */
[----:B------:R-:W-:Y:S01]  /*02e0*/  @P3 IMAD.MOV.U32 R9, RZ, RZ, R6 ;  /* 0x000000ffff093224 */ /* 0x000fe200078e0006 */
[----:B------:R-:W-:Y:S01]  /*02f0*/  @P2 MOV R8, R6 ;  /* 0x0000000600082202 */ /* 0x000fe20000000f00 */
[----:B------:R-:W-:Y:S01]  /*0300*/  @P1 IMAD.MOV.U32 R0, RZ, RZ, R7 ;  /* 0x000000ffff001224 */ /* 0x000fe200078e0007 */
[----:B------:R-:W-:Y:S02]  /*0310*/  LEA.HI.X.SX32 R3, R4, UR9, 0x1, P4 ;  /* 0x0000000904037c11 */ /* 0x000fe4000a0f0eff */
[----:B------:R-:W-:Y:S01]  /*0320*/  @P0 MOV R8, R7 ;  /* 0x0000000700080202 */ /* 0x000fe20000000f00 */
[----:B------:R-:W-:-:S04]  /*0330*/  IMAD.WIDE R2, R5, 0x4, R2 ;  /* 0x0000000405027825 */ /* 0x000fc800078e0202 */
[----:B------:R-:W-:Y:S01]  /*0340*/  @P6 IMAD.MOV.U32 R9, RZ, RZ, R7 ;  /* 0x000000ffff096224 */ /* 0x000fe200078e0007 */
[----:B------:R-:W-:Y:S04]  /*0350*/  STG.E desc[UR4][R2.64], R0 ;  /* 0x0000000002007986 */ /* 0x000fe8000c101904 */
[----:B------:R-:W-:Y:S04]  /*0360*/  STG.E desc[UR4][R2.64+0x4], R8 ;  /* 0x0000040802007986 */ /* 0x000fe8000c101904 */
[----:B------:R-:W-:Y:S01]  /*0370*/  STG.E desc[UR4][R2.64+0x8], R9 ;  /* 0x0000080902007986 */ /* 0x000fe2000c101904 */
[----:B------:R-:W-:Y:S05]  /*0380*/  EXIT ;  /* 0x000000000000794d */ /* 0x000fea0003800000 */
.L_x_0:
[----:B------:R-:W-:-:S00]  /*0390*/  BRA `(.L_x_0) ;  /* 0xfffffffc00fc7947 */ /* 0x000fc0000383ffff */
[----:B------:R-:W-:-:S00]  /*03a0*/  NOP ;  /* 0x0000000000007918 */ /* 0x000fc00000000000 */
        /* <DEDUP_REMOVED lines=13> */
.L_x_3:


//--------------------- .text._Z30nppiSwapChannels_8u_C4R_kernelPKhiPhiiiiiii --------------------------
	.section	.text._Z30nppiSwapChannels_8u_C4R_kernelPKhiPhiiiiiii,"ax",@progbits
	.align	128
        .global         _Z30nppiSwapChannels_8u_C4R_kernelPKhiPhiiiiiii
        .type           _Z30nppiSwapChannels_8u_C4R_kernelPKhiPhiiiiiii,@function
        .size           _Z30nppiSwapChannels_8u_C4R_kernelPKhiPhiiiiiii,(.L_x_4 - _Z30nppiSwapChannels_8u_C4R_kernelPKhiPhiiiiiii)
        .other          _Z30nppiSwapChannels_8u_C4R_kernelPKhiPhiiiiiii,@"STO_CUDA_ENTRY STV_DEFAULT"
_Z30nppiSwapChannels_8u_C4R_kernelPKhiPhiiiiiii:
.text._Z30nppiSwapChannels_8u_C4R_kernelPKhiPhiiiiiii:
[----:B------:R-:W0:Y:S01]  /*0000*/  LDC R1, c[0x0][0x37c] ;  /* 0x0000df00ff017b82 */ /* 0x000e220000000800 */
[----:B------:R-:W1:Y:S07]  /*0010*/  S2R R5, SR_TID.Y ;  /* 0x0000000000057919 */ /* 0x000e6e0000002200 */
[----:B------:R-:W2:Y:S01]  /*0020*/  LDC R0, c[0x0][0x360] ;  /* 0x0000d800ff007b82 */ /* 0x000ea20000000800 */
[----:B------:R-:W3:Y:S01]  /*0030*/  LDCU UR6, c[0x0][0x3a0] ;  /* 0x00007400ff0677ac */ /* 0x000ee20008000800 */
[----:B0-----:R-:W-:Y:S01]  /*0040*/  VIADD R1, R1, 0xfffffff8 ;  /* 0xfffffff801017836 */ /* 0x001fe20000000000 */
[----:B------:R-:W2:Y:S01]  /*0050*/  S2R R3, SR_TID.X ;  /* 0x0000000000037919 */ /* 0x000ea20000002100 */
[----:B------:R-:W0:Y:S04]  /*0060*/  LDCU UR7, c[0x0][0x39c] ;  /* 0x00007380ff0777ac */ /* 0x000e280008000800 */
[----:B------:R-:W1:Y:S08]  /*0070*/  S2UR UR5, SR_CTAID.Y ;  /* 0x00000000000579c3 */ /* 0x000e700000002600 */
[----:B------:R-:W1:Y:S08]  /*0080*/  LDC R10, c[0x0][0x364] ;  /* 0x0000d900ff0a7b82 */ /* 0x000e700000000800 */
[----:B------:R-:W2:Y:S01]  /*0090*/  S2UR UR4, SR_CTAID.X ;  /* 0x00000000000479c3 */ /* 0x000ea20000002500 */
[----:B-1----:R-:W-:-:S05]  /*00a0*/  IMAD R10, R10, UR5, R5 ;  /* 0x000000050a0a7c24 */ /* 0x002fca000f8e0205 */
[----:B---3--:R-:W-:Y:S01]  /*00b0*/  ISETP.GE.AND P0, PT, R10, UR6, PT ;  /* 0x000000060a007c0c */ /* 0x008fe2000bf06270 */
[----:B--2---:R-:W-:-:S05]  /*00c0*/  IMAD R0, R0, UR4, R3 ;  /* 0x0000000400007c24 */ /* 0x004fca000f8e0203 */
[----:B0-----:R-:W-:-:S13]  /*00d0*/  ISETP.GE.OR P0, PT, R0, UR7, P0 ;  /* 0x0000000700007c0c */ /* 0x001fda0008706670 */
[----:B------:R-:W-:Y:S05]  /*00e0*/  @P0 EXIT ;  /* 0x000000000000094d */ /* 0x000fea0003800000 */
[----:B------:R-:W0:Y:S01]  /*00f0*/  LDCU UR6, c[0x0][0x388] ;  /* 0x00007100ff0677ac */ /* 0x000e220008000800 */
[----:B------:R-:W-:Y:S01]  /*0100*/  IMAD.SHL.U32 R15, R0, 0x4, RZ ;  /* 0x00000004000f7824 */ /* 0x000fe200078e00ff */
[----:B------:R-:W1:Y:S01]  /*0110*/  LDC.64 R4, c[0x0][0x3a8] ;  /* 0x0000ea00ff047b82 */ /* 0x000e620000000a00 */
[----:B------:R-:W2:Y:S03]  /*0120*/  LDCU.64 UR8, c[0x0][0x380] ;  /* 0x00007000ff0877ac */ /* 0x000ea60008000a00 */
[----:B------:R-:W-:Y:S01]  /*0130*/  SHF.R.S32.HI R13, RZ, 0x1f, R15 ;  /* 0x0000001fff0d7819 */ /* 0x000fe2000001140f */
[----:B------:R-:W3:Y:S03]  /*0140*/  LDCU.64 UR4, c[0x0][0x358] ;  /* 0x00006b00ff0477ac */ /* 0x000ee60008000a00 */
[----:B------:R-:W4:Y:S01]  /*0150*/  LDC R6, c[0x0][0x3b0] ;  /* 0x0000ec00ff067b82 */ /* 0x000f220000000800 */
[----:B0-----:R-:W-:Y:S01]  /*0160*/  IMAD R8, R10, UR6, RZ ;  /* 0x000000060a087c24 */ /* 0x001fe2000f8e02ff */
[----:B------:R-:W0:Y:S04]  /*0170*/  LDCU UR6, c[0x0][0x398] ;  /* 0x00007300ff0677ac */ /* 0x000e280008000800 */
[----:B------:R-:W-:-:S02]  /*0180*/  SHF.R.S32.HI R0, RZ, 0x1f, R8 ;  /* 0x0000001fff007819 */ /* 0x000fc40000011408 */
[----:B--2---:R-:W-:-:S04]  /*0190*/  IADD3 R8, P0, P1, R8, UR8, R15 ;  /* 0x0000000808087c10 */ /* 0x004fc8000f91e00f */
[----:B------:R-:W-:Y:S01]  /*01a0*/  IADD3.X R9, PT, PT, R0, UR9, R13, P0, P1 ;  /* 0x0000000900097c10 */ /* 0x000fe200087e240d */
[----:B------:R-:W2:Y:S01]  /*01b0*/  LDCU.64 UR8, c[0x0][0x390] ;  /* 0x00007200ff0877ac */ /* 0x000ea20008000a00 */
[----:B------:R-:W5:Y:S03]  /*01c0*/  LDC R0, c[0x0][0x3a4] ;  /* 0x0000e900ff007b82 */ /* 0x000f660000000800 */
[----:B---3--:R-:W3:Y:S04]  /*01d0*/  LDG.E.U8 R2, desc[UR4][R8.64+0x3] ;  /* 0x0000030408027981 */ /* 0x008ee8000c1e1100 */
[----:B------:R-:W3:Y:S04]  /*01e0*/  LDG.E.U8 R3, desc[UR4][R8.64+0x2] ;  /* 0x0000020408037981 */ /* 0x000ee8000c1e1100 */
[----:B------:R-:W2:Y:S04]  /*01f0*/  LDG.E.U8 R7, desc[UR4][R8.64+0x1] ;  /* 0x0000010408077981 */ /* 0x000ea8000c1e1100 */
[----:B------:R-:W2:Y:S01]  /*0200*/  LDG.E.U8 R12, desc[UR4][R8.64] ;  /* 0x00000004080c7981 */ /* 0x000ea2000c1e1100 */
[----:B----4-:R-:W-:Y:S01]  /*0210*/  IMAD.IADD R6, R1, 0x1, R6 ;  /* 0x0000000101067824 */ /* 0x010fe200078e0206 */
[----:B---3--:R-:W-:Y:S01]  /*0220*/  PRMT R2, R3, 0x3340, R2 ;  /* 0x0000334003027816 */ /* 0x008fe20000000002 */
[C---:B-----5:R-:W-:Y:S01]  /*0230*/  IMAD.IADD R3, R1.reuse, 0x1, R0 ;  /* 0x0000000101037824 */ /* 0x060fe200078e0200 */
[----:B--2---:R-:W-:Y:S01]  /*0240*/  PRMT R7, R12, 0x3340, R7 ;  /* 0x000033400c077816 */ /* 0x004fe20000000007 */
[----:B-1----:R-:W-:-:S03]  /*0250*/  IMAD.IADD R12, R1, 0x1, R5 ;  /* 0x00000001010c7824 */ /* 0x002fc600078e0205 */
[----:B------:R-:W-:Y:S01]  /*0260*/  PRMT R2, R7, 0x5410, R2 ;  /* 0x0000541007027816 */ /* 0x000fe20000000002 */
[----:B------:R-:W-:-:S04]  /*0270*/  IMAD.IADD R7, R1, 0x1, R4 ;  /* 0x0000000101077824 */ /* 0x000fc800078e0204 */
[----:B------:R-:W-:Y:S04]  /*0280*/  STL [R1], R2 ;  /* 0x0000000201007387 */ /* 0x000fe80000100800 */
[----:B------:R-:W2:Y:S04]  /*0290*/  LDL.U8 R7, [R7] ;  /* 0x0000000007077983 */ /* 0x000ea80000100000 */
[----:B------:R-:W3:Y:S04]  /*02a0*/  LDL.U8 R9, [R12] ;  /* 0x000000000c097983 */ /* 0x000ee80000100000 */
[----:B------:R-:W4:Y:S04]  /*02b0*/  LDL.U8 R3, [R3] ;  /* 0x0000000003037983 */ /* 0x000f280000100000 */
[----:B------:R-:W5:Y:S01]  /*02c0*/  LDL.U8 R11, [R6] ;  /* 0x00000000060b7983 */ /* 0x000f620000100000 */
[----:B0-----:R-:W-:-:S05]  /*02d0*/  IMAD R0, R10, UR6, RZ ;  /* 0x000000060a007c24 */ /* 0x001fca000f8e02ff */
[----:B------:R-:W-:Y:S02]  /*02e0*/  IADD3 R4, P0, P1, R0, UR8, R15 ;  /* 0x0000000800047c10 */ /* 0x000fe4000f91e00f */
[----:B------:R-:W-:-:S04]  /*02f0*/  SHF.R.S32.HI R0, RZ, 0x1f, R0 ;  /* 0x0000001fff007819 */ /* 0x000fc80000011400 */
[----:B------:R-:W-:-:S05]  /*0300*/  IADD3.X R5, PT, PT, R0, UR9, R13, P0, P1 ;  /* 0x0000000900057c10 */ /* 0x000fca00087e240d */
[----:B--2---:R-:W-:Y:S04]  /*0310*/  STG.E.U8 desc[UR4][R4.64+0x1], R7 ;  /* 0x0000010704007986 */ /* 0x004fe8000c101104 */
[----:B---3--:R-:W-:Y:S04]  /*0320*/  STG.E.U8 desc[UR4][R4.64+0x2], R9 ;  /* 0x0000020904007986 */ /* 0x008fe8000c101104 */
[----:B----4-:R-:W-:Y:S04]  /*0330*/  STG.E.U8 desc[UR4][R4.64], R3 ;  /* 0x0000000304007986 */ /* 0x010fe8000c101104 */
[----:B-----5:R-:W-:Y:S01]  /*0340*/  STG.E.U8 desc[UR4][R4.64+0x3], R11 ;  /* 0x0000030b04007986 */ /* 0x020fe2000c101104 */
[----:B------:R-:W-:Y:S05]  /*0350*/  EXIT ;  /* 0x000000000000794d */ /* 0x000fea0003800000 */
.L_x_1:
        /* <DEDUP_REMOVED lines=10> */
.L_x_4:


//--------------------- .text._Z30nppiSwapChannels_8u_C3R_kernelPKhiPhiiiiii --------------------------
	.section	.text._Z30nppiSwapChannels_8u_C3R_kernelPKhiPhiiiiii,"ax",@progbits
	.align	128
        .global         _Z30nppiSwapChannels_8u_C3R_kernelPKhiPhiiiiii
        .type           _Z30nppiSwapChannels_8u_C3R_kernelPKhiPhiiiiii,@function
        .size           _Z30nppiSwapChannels_8u_C3R_kernelPKhiPhiiiiii,(.L_x_5 - _Z30nppiSwapChannels_8u_C3R_kernelPKhiPhiiiiii)
        .other          _Z30nppiSwapChannels_8u_C3R_kernelPKhiPhiiiiii,@"STO_CUDA_ENTRY STV_DEFAULT"
_Z30nppiSwapChannels_8u_C3R_kernelPKhiPhiiiiii:
.text._Z30nppiSwapChannels_8u_C3R_kernelPKhiPhiiiiii:
        /* <DEDUP_REMOVED lines=16> */
[----:B------:R-:W-:Y:S01]  /*0100*/  IMAD R13, R0, 0x3, RZ ;  /* 0x00000003000d7824 */ /* 0x000fe200078e02ff */
[----:B------:R-:W1:Y:S01]  /*0110*/  LDC R6, c[0x0][0x3a4] ;  /* 0x0000e900ff067b82 */ /* 0x000e620000000800 */
[----:B------:R-:W2:Y:S03]  /*0120*/  LDCU.64 UR8, c[0x0][0x380] ;  /* 0x00007000ff0877ac */ /* 0x000ea60008000a00 */
[----:B------:R-:W-:Y:S01]  /*0130*/  SHF.R.S32.HI R15, RZ, 0x1f, R13 ;  /* 0x0000001fff0f7819 */ /* 0x000fe2000001140d */
[----:B------:R-:W3:Y:S03]  /*0140*/  LDCU.64 UR4, c[0x0][0x358] ;  /* 0x00006b00ff0477ac */ /* 0x000ee60008000a00 */
[----:B------:R-:W4:Y:S01]  /*0150*/  LDC.64 R8, c[0x0][0x3a8] ;  /* 0x0000ea00ff087b82 */ /* 0x000f220000000a00 */
[----:B0-----:R-:W-:Y:S01]  /*0160*/  IMAD R10, R7, UR6, RZ ;  /* 0x00000006070a7c24 */ /* 0x001fe2000f8e02ff */
[----:B------:R-:W0:Y:S04]  /*0170*/  LDCU UR6, c[0x0][0x398] ;  /* 0x00007300ff0677ac */ /* 0x000e280008000800 */
[----:B------:R-:W-:-:S02]  /*0180*/  SHF.R.S32.HI R0, RZ, 0x1f, R10 ;  /* 0x0000001fff007819 */ /* 0x000fc4000001140a */
[----:B--2---:R-:W-:-:S04]  /*0190*/  IADD3 R10, P0, P1, R10, UR8, R13 ;  /* 0x000000080a0a7c10 */ /* 0x004fc8000f91e00d */
[----:B------:R-:W-:Y:S01]  /*01a0*/  IADD3.X R11, PT, PT, R0, UR9, R15, P0, P1 ;  /* 0x00000009000b7c10 */ /* 0x000fe200087e240f */
[C---:B-1----:R-:W-:Y:S01]  /*01b0*/  IMAD.IADD R3, R1.reuse, 0x1, R6 ;  /* 0x0000000101037824 */ /* 0x042fe200078e0206 */
[----:B------:R-:W1:Y:S03]  /*01c0*/  LDCU.64 UR8, c[0x0][0x390] ;  /* 0x00007200ff0877ac */ /* 0x000e660008000a00 */
[----:B---3--:R-:W2:Y:S04]  /*01d0*/  LDG.E.U8 R0, desc[UR4][R10.64] ;  /* 0x000000040a007981 */ /* 0x008ea8000c1e1100 */
[----:B------:R-:W3:Y:S04]  /*01e0*/  LDG.E.U8 R2, desc[UR4][R10.64+0x1] ;  /* 0x000001040a027981 */ /* 0x000ee8000c1e1100 */
[----:B------:R-:W5:Y:S01]  /*01f0*/  LDG.E.U8 R4, desc[UR4][R10.64+0x2] ;  /* 0x000002040a047981 */ /* 0x000f62000c1e1100 */
[----:B----4-:R-:W-:-:S02]  /*0200*/  IMAD.IADD R5, R1, 0x1, R8 ;  /* 0x0000000101057824 */ /* 0x010fc400078e0208 */
[----:B------:R-:W-:Y:S01]  /*0210*/  IMAD.IADD R9, R1, 0x1, R9 ;  /* 0x0000000101097824 */ /* 0x000fe200078e0209 */
[----:B--2---:R0:W-:Y:S04]  /*0220*/  STL.U8 [R1], R0 ;  /* 0x0000000001007387 */ /* 0x0041e80000100000 */
[----:B---3--:R-:W-:Y:S04]  /*0230*/  STL.U8 [R1+0x1], R2 ;  /* 0x0000010201007387 */ /* 0x008fe80000100000 */
[----:B-----5:R-:W-:Y:S04]  /*0240*/  STL.U8 [R1+0x2], R4 ;  /* 0x0000020401007387 */ /* 0x020fe80000100000 */
[----:B------:R-:W2:Y:S04]  /*0250*/  LDL.U8 R3, [R3] ;  /* 0x0000000003037983 */ /* 0x000ea80000100000 */
[----:B------:R-:W3:Y:S04]  /*0260*/  LDL.U8 R5, [R5] ;  /* 0x0000000005057983 */ /* 0x000ee80000100000 */
[----:B------:R-:W4:Y:S01]  /*0270*/  LDL.U8 R9, [R9] ;  /* 0x0000000009097983 */ /* 0x000f220000100000 */
[----:B0-----:R-:W-:-:S05]  /*0280*/  IMAD R0, R7, UR6, RZ ;  /* 0x0000000607007c24 */ /* 0x001fca000f8e02ff */
[----:B-1----:R-:W-:Y:S02]  /*0290*/  IADD3 R6, P0, P1, R0, UR8, R13 ;  /* 0x0000000800067c10 */ /* 0x002fe4000f91e00d */
[----:B------:R-:W-:-:S04]  /*02a0*/  SHF.R.S32.HI R0, RZ, 0x1f, R0 ;  /* 0x0000001fff007819 */ /* 0x000fc80000011400 */
[----:B------:R-:W-:-:S05]  /*02b0*/  IADD3.X R7, PT, PT, R0, UR9, R15, P0, P1 ;  /* 0x0000000900077c10 */ /* 0x000fca00087e240f */
[----:B--2---:R-:W-:Y:S04]  /*02c0*/  STG.E.U8 desc[UR4][R6.64], R3 ;  /* 0x0000000306007986 */ /* 0x004fe8000c101104 */
[----:B---3--:R-:W-:Y:S04]  /*02d0*/  STG.E.U8 desc[UR4][R6.64+0x1], R5 ;  /* 0x0000010506007986 */ /* 0x008fe8000c101104 */
[----:B----4-:R-:W-:Y:S01]  /*02e0*/  STG.E.U8 desc[UR4][R6.64+0x2], R9 ;  /* 0x0000020906007986 */ /* 0x010fe2000c101104 */
[----:B------:R-:W-:Y:S05]  /*02f0*/  EXIT ;  /* 0x000000000000794d */ /* 0x000fea0003800000 */
.L_x_2:
        /* <DEDUP_REMOVED lines=16> */
.L_x_5:


//--------------------- .nv.shared.reserved.0     --------------------------
	.section	.nv.shared.reserved.0,"aw",@nobits
	.weak		__nv_reservedSMEM_offset_0_alias
	.size		__nv_reservedSMEM_offset_0_alias, 0, 64
	.other		__nv_reservedSMEM_offset_0_alias,@"STO_CUDA_RESERVED_SHARED STV_DEFAULT"
__nv_reservedSMEM_offset_0_alias:
	.zero		0
	.zero		64


//--------------------- .nv.constant0._Z31nppiSwapChannels_32f_C3R_kernelPKfiPfiiiiii --------------------------
	.section	.nv.constant0._Z31nppiSwapChannels_32f_C3R_kernelPKfiPfiiiiii,"a",@progbits
	.sectionflags	@""
	.align	4
.nv.constant0._Z31nppiSwapChannels_32f_C3R_kernelPKfiPfiiiiii:
	.zero		944


//--------------------- .nv.constant0._Z30nppiSwapChannels_8u_C4R_kernelPKhiPhiiiiiii --------------------------
	.section	.nv.constant0._Z30nppiSwapChannels_8u_C4R_kernelPKhiPhiiiiiii,"a",@progbits
	.sectionflags	@""
	.align	4
.nv.constant0._Z30nppiSwapChannels_8u_C4R_kernelPKhiPhiiiiiii:
	.zero		948


//--------------------- .nv.constant0._Z30nppiSwapChannels_8u_C3R_kernelPKhiPhiiiiii --------------------------
	.section	.nv.constant0._Z30nppiSwapChannels_8u_C3R_kernelPKhiPhiiiiii,"a",@progbits
	.sectionflags	@""
	.align	4
.nv.constant0._Z30nppiSwapChannels_8u_C3R_kernelPKhiPhiiiiii:
	.zero		944


//--------------------- SYMBOLS --------------------------

	.type		.nv.reservedSmem.offset0,@object
	.size		.nv.reservedSmem.offset0,0x4
